	.headerflags	@"EF_CUDA_TEXMODE_UNIFIED EF_CUDA_64BIT_ADDRESS EF_CUDA_ACCELERATORS EF_CUDA_SM90 EF_CUDA_VIRTUAL_SM(EF_CUDA_SM90)"
	.elftype	@"ET_EXEC"


//--------------------- .nv.info                  --------------------------
	.section	.nv.info,"",@"SHT_CUDA_INFO"
	.align	4


	//----- nvinfo : EIATTR_REGCOUNT
	.align		4
        /*0000*/ 	.byte	0x04, 0x2f
        /*0002*/ 	.short	(.L_1 - .L_0)
	.align		4
.L_0:
        /*0004*/ 	.word	index@(triton_poi_fused_cat_6)
        /*0008*/ 	.word	0x00000011


	//----- nvinfo : EIATTR_MIN_STACK_SIZE
	.align		4
.L_1:
        /*000c*/ 	.byte	0x04, 0x12
        /*000e*/ 	.short	(.L_3 - .L_2)
	.align		4
.L_2:
        /*0010*/ 	.word	index@(triton_poi_fused_cat_6)
        /*0014*/ 	.word	0x00000000


	//----- nvinfo : EIATTR_FRAME_SIZE
	.align		4
.L_3:
        /*0018*/ 	.byte	0x04, 0x11
        /*001a*/ 	.short	(.L_5 - .L_4)
	.align		4
.L_4:
        /*001c*/ 	.word	index@(triton_poi_fused_cat_6)
        /*0020*/ 	.word	0x00000000


	//----- nvinfo : EIATTR_MIN_STACK_SIZE
	.align		4
.L_5:
        /*0024*/ 	.byte	0x04, 0x12
        /*0026*/ 	.short	(.L_7 - .L_6)
	.align		4
.L_6:
        /*0028*/ 	.word	index@(triton_poi_fused_cat_6)
        /*002c*/ 	.word	0x00000000
.L_7:


//--------------------- .nv.info.triton_poi_fused_cat_6 --------------------------
	.section	.nv.info.triton_poi_fused_cat_6,"",@"SHT_CUDA_INFO"
	.sectionflags	@""
	.align	4


	//----- nvinfo : EIATTR_CUDA_API_VERSION
	.align		4
        /*0000*/ 	.byte	0x04, 0x37
        /*0002*/ 	.short	(.L_9 - .L_8)
.L_8:
        /*0004*/ 	.word	0x0000007c


	//----- nvinfo : EIATTR_KPARAM_INFO
	.align		4
.L_9:
        /*0008*/ 	.byte	0x04, 0x17
        /*000a*/ 	.short	(.L_11 - .L_10)
.L_10:
        /*000c*/ 	.word	0x00000000
        /*0010*/ 	.short	0x0004
        /*0012*/ 	.short	0x0020
        /*0014*/ 	.byte	0x00, 0xf0, 0x11, 0x00


	//----- nvinfo : EIATTR_KPARAM_INFO
	.align		4
.L_11:
        /*0018*/ 	.byte	0x04, 0x17
        /*001a*/ 	.short	(.L_13 - .L_12)
.L_12:
        /*001c*/ 	.word	0x00000000
        /*0020*/ 	.short	0x0003
        /*0022*/ 	.short	0x0018
        /*0024*/ 	.byte	0x00, 0xf4, 0x21, 0x00


	//----- nvinfo : EIATTR_KPARAM_INFO
	.align		4
.L_13:
        /*0028*/ 	.byte	0x04, 0x17
        /*002a*/ 	.short	(.L_15 - .L_14)
.L_14:
        /*002c*/ 	.word	0x00000000
        /*0030*/ 	.short	0x0002
        /*0032*/ 	.short	0x0010
        /*0034*/ 	.byte	0x00, 0xf4, 0x21, 0x00


	//----- nvinfo : EIATTR_KPARAM_INFO
	.align		4
.L_15:
        /*0038*/ 	.byte	0x04, 0x17
        /*003a*/ 	.short	(.L_17 - .L_16)
.L_16:
        /*003c*/ 	.word	0x00000000
        /*0040*/ 	.short	0x0001
        /*0042*/ 	.short	0x0008
        /*0044*/ 	.byte	0x00, 0xf4, 0x21, 0x00


	//----- nvinfo : EIATTR_KPARAM_INFO
	.align		4
.L_17:
        /*0048*/ 	.byte	0x04, 0x17
        /*004a*/ 	.short	(.L_19 - .L_18)
.L_18:
        /*004c*/ 	.word	0x00000000
        /*0050*/ 	.short	0x0000
        /*0052*/ 	.short	0x0000
        /*0054*/ 	.byte	0x00, 0xf4, 0x21, 0x00


	//----- nvinfo : EIATTR_SPARSE_MMA_MASK
	.align		4
.L_19:
        /*0058*/ 	.byte	0x03, 0x50
        /*005a*/ 	.short	0x0000


	//----- nvinfo : EIATTR_MAXREG_COUNT
	.align		4
        /*005c*/ 	.byte	0x03, 0x1b
        /*005e*/ 	.short	0x00ff


	//----- nvinfo : EIATTR_EXIT_INSTR_OFFSETS
	.align		4
        /*0060*/ 	.byte	0x04, 0x1c
        /*0062*/ 	.short	(.L_21 - .L_20)


	//   ....[0]....
.L_20:
        /*0064*/ 	.word	0x000003a0


	//----- nvinfo : EIATTR_REQNTID
	.align		4
.L_21:
        /*0068*/ 	.byte	0x04, 0x10
        /*006a*/ 	.short	(.L_23 - .L_22)
.L_22:
        /*006c*/ 	.word	0x00000100
        /*0070*/ 	.word	0x00000001
        /*0074*/ 	.word	0x00000001


	//----- nvinfo : EIATTR_CBANK_PARAM_SIZE
	.align		4
.L_23:
        /*0078*/ 	.byte	0x03, 0x19
        /*007a*/ 	.short	0x0024


	//----- nvinfo : EIATTR_PARAM_CBANK
	.align		4
        /*007c*/ 	.byte	0x04, 0x0a
        /*007e*/ 	.short	(.L_25 - .L_24)
	.align		4
.L_24:
        /*0080*/ 	.word	index@(.nv.constant0.triton_poi_fused_cat_6)
        /*0084*/ 	.short	0x0210
        /*0086*/ 	.short	0x0024


	//----- nvinfo : EIATTR_SW_WAR
	.align		4
.L_25:
        /*0088*/ 	.byte	0x04, 0x36
        /*008a*/ 	.short	(.L_27 - .L_26)
.L_26:
        /*008c*/ 	.word	0x00000008
.L_27:


//--------------------- .nv.callgraph             --------------------------
	.section	.nv.callgraph,"",@"SHT_CUDA_CALLGRAPH"
	.align	4
	.sectionentsize	8
	.align		4
        /*0000*/ 	.word	0x00000000
	.align		4
        /*0004*/ 	.word	0xffffffff
	.align		4
        /*0008*/ 	.word	0x00000000
	.align		4
        /*000c*/ 	.word	0xfffffffe
	.align		4
        /*0010*/ 	.word	0x00000000
	.align		4
        /*0014*/ 	.word	0xfffffffd
	.align		4
        /*0018*/ 	.word	0x00000000
	.align		4
        /*001c*/ 	.word	0xfffffffc


//--------------------- .text.triton_poi_fused_cat_6 --------------------------
	.section	.text.triton_poi_fused_cat_6,"ax",@progbits
	.align	128
        .global         triton_poi_fused_cat_6
        .type           triton_poi_fused_cat_6,@function
        .size           triton_poi_fused_cat_6,(.L_x_1 - triton_poi_fused_cat_6)
        .other          triton_poi_fused_cat_6,@"STO_CUDA_ENTRY STV_DEFAULT"
triton_poi_fused_cat_6:
.text.triton_poi_fused_cat_6:
[----:B------:R-:W-:Y:S01]  /*0000*/  LDC R1, c[0x0][0x28] ;  /* 0x00000a00ff017b82 */ /* 0x000fe20000000800 */
[----:B------:R-:W1:Y:S07]  /*0010*/  S2R R0, SR_TID.X ;  /* 0x0000000000007919 */ /* 0x000e6e0000002100 */
[----:B------:R-:W2:Y:S01]  /*0020*/  LDC.64 R6, c[0x0][0x210] ;  /* 0x00008400ff067b82 */ /* 0x000ea20000000a00 */
[----:B------:R-:W-:Y:S01]  /*0030*/  ULDC.64 UR4, c[0x0][0x208] ;  /* 0x0000820000047ab9 */ /* 0x000fe20000000a00 */
[----:B------:R-:W-:Y:S01]  /*0040*/  ULDC.64 UR6, c[0x0][0x220] ;  /* 0x0000880000067ab9 */ /* 0x000fe20000000a00 */
[----:B------:R-:W3:Y:S01]  /*0050*/  S2R R3, SR_CTAID.X ;  /* 0x0000000000037919 */ /* 0x000ee20000002500 */
[----:B-1----:R-:W-:-:S05]  /*0060*/  IMAD.SHL.U32 R0, R0, 0x2, RZ ;  /* 0x0000000200007824 */ /* 0x002fca00078e00ff */
[----:B------:R-:W-:-:S05]  /*0070*/  LOP3.LUT R0, R0, 0x1fe, RZ, 0xc0, !PT ;  /* 0x000001fe00007812 */ /* 0x000fca00078ec0ff */
[----:B---3--:R-:W-:-:S05]  /*0080*/  IMAD R0, R3, 0x200, R0 ;  /* 0x0000020003007824 */ /* 0x008fca00078e0200 */
[----:B------:R-:W-:-:S04]  /*0090*/  SHF.R.S32.HI R3, RZ, 0x1f, R0 ;  /* 0x0000001fff037819 */ /* 0x000fc80000011400 */
[CC--:B------:R-:W-:Y:S02]  /*00a0*/  LEA.HI R8, R3.reuse, R0.reuse, RZ, 0xc ;  /* 0x0000000003087211 */ /* 0x0c0fe400078f60ff */
[----:B------:R-:W-:Y:S02]  /*00b0*/  LEA.HI R9, R3, R0, RZ, 0x13 ;  /* 0x0000000003097211 */ /* 0x000fe400078f98ff */
[----:B------:R-:W-:Y:S02]  /*00c0*/  SHF.R.S32.HI R4, RZ, 0xc, R8 ;  /* 0x0000000cff047819 */ /* 0x000fe40000011408 */
[----:B------:R-:W-:Y:S02]  /*00d0*/  LOP3.LUT R13, R9, 0xfff80000, RZ, 0xc0, !PT ;  /* 0xfff80000090d7812 */ /* 0x000fe400078ec0ff */
[----:B------:R-:W-:Y:S02]  /*00e0*/  LEA.HI R2, R4, R4, RZ, 0x7 ;  /* 0x0000000404027211 */ /* 0x000fe400078f38ff */
[----:B------:R-:W-:Y:S01]  /*00f0*/  SHF.R.S32.HI R12, RZ, 0x13, R9 ;  /* 0x00000013ff0c7819 */ /* 0x000fe20000011409 */
[----:B------:R-:W-:Y:S01]  /*0100*/  IMAD.IADD R13, R0, 0x1, -R13 ;  /* 0x00000001000d7824 */ /* 0x000fe200078e0a0d */
[----:B------:R-:W-:-:S02]  /*0110*/  LOP3.LUT R5, R2, 0xffffff80, RZ, 0xc0, !PT ;  /* 0xffffff8002057812 */ /* 0x000fc400078ec0ff */
[----:B------:R-:W1:Y:S01]  /*0120*/  LDC.64 R2, c[0x0][0x218] ;  /* 0x00008600ff027b82 */ /* 0x000e620000000a00 */
[----:B------:R-:W-:Y:S01]  /*0130*/  LOP3.LUT R9, R8, 0xfffff000, RZ, 0xc0, !PT ;  /* 0xfffff00008097812 */ /* 0x000fe200078ec0ff */
[----:B------:R-:W-:Y:S02]  /*0140*/  IMAD R13, R12, 0x7e000, R13 ;  /* 0x0007e0000c0d7824 */ /* 0x000fe400078e020d */
[----:B------:R-:W-:Y:S01]  /*0150*/  IMAD.IADD R11, R4, 0x1, -R5 ;  /* 0x00000001040b7824 */ /* 0x000fe200078e0a05 */
[----:B------:R-:W-:Y:S01]  /*0160*/  CS2R R4, SRZ ;  /* 0x0000000000047805 */ /* 0x000fe2000001ff00 */
[----:B------:R-:W-:Y:S02]  /*0170*/  IMAD.IADD R10, R0, 0x1, -R9 ;  /* 0x00000001000a7824 */ /* 0x000fe400078e0a09 */
[----:B------:R-:W-:Y:S01]  /*0180*/  IMAD.SHL.U32 R14, R12, 0x2000, RZ ;  /* 0x000020000c0e7824 */ /* 0x000fe200078e00ff */
[----:B------:R-:W-:Y:S01]  /*0190*/  ISETP.GE.AND P1, PT, R11, 0x7e, PT ;  /* 0x0000007e0b00780c */ /* 0x000fe20003f26270 */
[----:B--2---:R-:W-:Y:S01]  /*01a0*/  IMAD.WIDE R6, R13, 0x4, R6 ;  /* 0x000000040d067825 */ /* 0x004fe200078e0206 */
[----:B------:R-:W-:-:S02]  /*01b0*/  ISETP.GT.AND P0, PT, R11, 0x7d, PT ;  /* 0x0000007d0b00780c */ /* 0x000fc40003f04270 */
[----:B------:R-:W-:-:S09]  /*01c0*/  CS2R R12, SRZ ;  /* 0x00000000000c7805 */ /* 0x000fd2000001ff00 */
[----:B------:R2:W3:Y:S01]  /*01d0*/  @!P1 LDG.E.64 R4, desc[UR4][R6.64] ;  /* 0x0000000406049981 */ /* 0x0004e2000c1e1b00 */
[----:B-1----:R-:W-:Y:S01]  /*01e0*/  IMAD.WIDE R8, R11, 0x4, R2 ;  /* 0x000000040b087825 */ /* 0x002fe200078e0202 */
[----:B------:R-:W-:-:S03]  /*01f0*/  SHF.R.S32.HI R2, RZ, 0x1f, R14 ;  /* 0x0000001fff027819 */ /* 0x000fc6000001140e */
[----:B------:R-:W-:Y:S01]  /*0200*/  IMAD.SHL.U32 R11, R11, 0x1000, RZ ;  /* 0x000010000b0b7824 */ /* 0x000fe200078e00ff */
[----:B------:R-:W4:Y:S04]  /*0210*/  @!P1 LDG.E.EL R12, desc[UR4][R8.64] ;  /* 0x00000004080c9981 */ /* 0x000f28000c2e1900 */
[----:B------:R-:W-:Y:S01]  /*0220*/  IADD3 R14, P2, P3, R11, R10, R14 ;  /* 0x0000000a0b0e7210 */ /* 0x000fe20007b5e00e */
[----:B------:R-:W5:Y:S01]  /*0230*/  @!P1 LDG.E.EL R13, desc[UR4][R8.64] ;  /* 0x00000004080d9981 */ /* 0x000f62000c2e1900 */
[----:B------:R-:W-:Y:S02]  /*0240*/  SHF.R.S32.HI R10, RZ, 0x1f, R10 ;  /* 0x0000001fff0a7819 */ /* 0x000fe4000001140a */
[----:B------:R-:W-:-:S04]  /*0250*/  SHF.R.S32.HI R11, RZ, 0x1f, R11 ;  /* 0x0000001fff0b7819 */ /* 0x000fc8000001140b */
[----:B------:R-:W-:Y:S02]  /*0260*/  IADD3.X R11, R11, R10, R2, P2, P3 ;  /* 0x0000000a0b0b7210 */ /* 0x000fe400017e6402 */
[C---:B--2---:R-:W-:Y:S02]  /*0270*/  LEA R6, P2, R14.reuse, UR6, 0x2 ;  /* 0x000000060e067c11 */ /* 0x044fe4000f8410ff */
[----:B------:R-:W-:Y:S02]  /*0280*/  CS2R R2, SRZ ;  /* 0x0000000000027805 */ /* 0x000fe4000001ff00 */
[----:B------:R-:W-:Y:S02]  /*0290*/  LEA.HI.X R7, R14, UR7, R11, 0x2, P2 ;  /* 0x000000070e077c11 */ /* 0x000fe400090f140b */
[----:B------:R-:W1:Y:S03]  /*02a0*/  LDC.64 R10, c[0x0][0x228] ;  /* 0x00008a00ff0a7b82 */ /* 0x000e660000000a00 */
[----:B------:R-:W2:Y:S01]  /*02b0*/  @P0 LDG.E.64 R2, desc[UR4][R6.64+-0x1f8000] ;  /* 0xe080000406020981 */ /* 0x000ea2000c1e1b00 */
[----:B---3--:R-:W-:-:S02]  /*02c0*/  SEL R14, R5, RZ, !P1 ;  /* 0x000000ff050e7207 */ /* 0x008fc40004800000 */
[----:B------:R-:W-:Y:S02]  /*02d0*/  SEL R4, R4, RZ, !P1 ;  /* 0x000000ff04047207 */ /* 0x000fe40004800000 */
[----:B----4-:R-:W-:Y:S02]  /*02e0*/  SEL R5, R12, RZ, !P1 ;  /* 0x000000ff0c057207 */ /* 0x010fe40004800000 */
[----:B-----5:R-:W-:Y:S02]  /*02f0*/  SEL R13, R13, RZ, !P1 ;  /* 0x000000ff0d0d7207 */ /* 0x020fe40004800000 */
[C---:B------:R-:W-:Y:S01]  /*0300*/  FSETP.GEU.AND P2, PT, R4.reuse, -R5, PT ;  /* 0x800000050400720b */ /* 0x040fe20003f4e000 */
[----:B------:R-:W-:Y:S01]  /*0310*/  FADD R4, R4, R5 ;  /* 0x0000000504047221 */ /* 0x000fe20000000000 */
[C---:B------:R-:W-:Y:S01]  /*0320*/  FSETP.GEU.AND P3, PT, R14.reuse, -R13, PT ;  /* 0x8000000d0e00720b */ /* 0x040fe20003f6e000 */
[----:B------:R-:W-:-:S03]  /*0330*/  FADD R5, R14, R13 ;  /* 0x0000000d0e057221 */ /* 0x000fc60000000000 */
[----:B------:R-:W-:Y:S02]  /*0340*/  FSEL R8, R4, RZ, P2 ;  /* 0x000000ff04087208 */ /* 0x000fe40001000000 */
[----:B------:R-:W-:Y:S01]  /*0350*/  FSEL R9, R5, RZ, P3 ;  /* 0x000000ff05097208 */ /* 0x000fe20001800000 */
[----:B-1----:R-:W-:Y:S01]  /*0360*/  IMAD.WIDE R4, R0, 0x4, R10 ;  /* 0x0000000400047825 */ /* 0x002fe200078e020a */
[----:B--2---:R-:W-:Y:S02]  /*0370*/  @P1 SEL R8, R2, RZ, P0 ;  /* 0x000000ff02081207 */ /* 0x004fe40000000000 */
[----:B------:R-:W-:-:S05]  /*0380*/  @P1 SEL R9, R3, RZ, P0 ;  /* 0x000000ff03091207 */ /* 0x000fca0000000000 */
[----:B------:R-:W-:Y:S01]  /*0390*/  STG.E.64 desc[UR4][R4.64], R8 ;  /* 0x0000000804007986 */ /* 0x000fe2000c101b04 */
[----:B------:R-:W-:Y:S05]  /*03a0*/  EXIT ;  /* 0x000000000000794d */ /* 0x000fea0003800000 */
.L_x_0:
[----:B------:R-:W-:-:S00]  /*03b0*/  BRA `(.L_x_0) ;  /* 0xfffffffc00fc7947 */ /* 0x000fc0000383ffff */
[----:B------:R-:W-:-:S00]  /*03c0*/  NOP ;  /* 0x0000000000007918 */ /* 0x000fc00000000000 */
        /* <DEDUP_REMOVED lines=11> */
.L_x_1:


//--------------------- .nv.constant0.triton_poi_fused_cat_6 --------------------------
	.section	.nv.constant0.triton_poi_fused_cat_6,"a",@progbits
	.sectionflags	@""
	.align	4
.nv.constant0.triton_poi_fused_cat_6:
	.zero		564
